//
// Generated by NVIDIA NVVM Compiler
//
// Compiler Build ID: CL-36424714
// Cuda compilation tools, release 13.0, V13.0.88
// Based on NVVM 20.0.0
//

.version 9.0
.target sm_100
.address_size 64

	// .globl	_ZN3cub18CUB_300001_SM_10006detail11EmptyKernelIvEEvv
.global .align 1 .b8 _ZN34_INTERNAL_0ab6ba54_4_k_cu__Z4hashj4cuda3std3__45__cpo5beginE[1];
.global .align 1 .b8 _ZN34_INTERNAL_0ab6ba54_4_k_cu__Z4hashj4cuda3std3__45__cpo3endE[1];
.global .align 1 .b8 _ZN34_INTERNAL_0ab6ba54_4_k_cu__Z4hashj4cuda3std3__45__cpo6cbeginE[1];
.global .align 1 .b8 _ZN34_INTERNAL_0ab6ba54_4_k_cu__Z4hashj4cuda3std3__45__cpo4cendE[1];
.global .align 1 .b8 _ZN34_INTERNAL_0ab6ba54_4_k_cu__Z4hashj4cuda3std3__45__cpo6rbeginE[1];
.global .align 1 .b8 _ZN34_INTERNAL_0ab6ba54_4_k_cu__Z4hashj4cuda3std3__45__cpo4rendE[1];
.global .align 1 .b8 _ZN34_INTERNAL_0ab6ba54_4_k_cu__Z4hashj4cuda3std3__45__cpo7crbeginE[1];
.global .align 1 .b8 _ZN34_INTERNAL_0ab6ba54_4_k_cu__Z4hashj4cuda3std3__45__cpo5crendE[1];
.global .align 1 .b8 _ZN34_INTERNAL_0ab6ba54_4_k_cu__Z4hashj4cuda3std3__436_GLOBAL__N__0ab6ba54_4_k_cu__Z4hashj6ignoreE[1];
.global .align 1 .b8 _ZN34_INTERNAL_0ab6ba54_4_k_cu__Z4hashj4cuda3std3__419piecewise_constructE[1];
.global .align 1 .b8 _ZN34_INTERNAL_0ab6ba54_4_k_cu__Z4hashj4cuda3std3__48in_placeE[1];
.global .align 1 .b8 _ZN34_INTERNAL_0ab6ba54_4_k_cu__Z4hashj4cuda3std3__420unreachable_sentinelE[1];
.global .align 1 .b8 _ZN34_INTERNAL_0ab6ba54_4_k_cu__Z4hashj4cuda3std3__47nulloptE[1];
.global .align 1 .b8 _ZN34_INTERNAL_0ab6ba54_4_k_cu__Z4hashj4cuda3std3__48unexpectE[1];
.global .align 1 .b8 _ZN34_INTERNAL_0ab6ba54_4_k_cu__Z4hashj4cuda3std6ranges3__45__cpo4swapE[1];
.global .align 1 .b8 _ZN34_INTERNAL_0ab6ba54_4_k_cu__Z4hashj4cuda3std6ranges3__45__cpo9iter_moveE[1];
.global .align 1 .b8 _ZN34_INTERNAL_0ab6ba54_4_k_cu__Z4hashj4cuda3std6ranges3__45__cpo5beginE[1];
.global .align 1 .b8 _ZN34_INTERNAL_0ab6ba54_4_k_cu__Z4hashj4cuda3std6ranges3__45__cpo3endE[1];
.global .align 1 .b8 _ZN34_INTERNAL_0ab6ba54_4_k_cu__Z4hashj4cuda3std6ranges3__45__cpo6cbeginE[1];
.global .align 1 .b8 _ZN34_INTERNAL_0ab6ba54_4_k_cu__Z4hashj4cuda3std6ranges3__45__cpo4cendE[1];
.global .align 1 .b8 _ZN34_INTERNAL_0ab6ba54_4_k_cu__Z4hashj4cuda3std6ranges3__45__cpo7advanceE[1];
.global .align 1 .b8 _ZN34_INTERNAL_0ab6ba54_4_k_cu__Z4hashj4cuda3std6ranges3__45__cpo9iter_swapE[1];
.global .align 1 .b8 _ZN34_INTERNAL_0ab6ba54_4_k_cu__Z4hashj4cuda3std6ranges3__45__cpo4nextE[1];
.global .align 1 .b8 _ZN34_INTERNAL_0ab6ba54_4_k_cu__Z4hashj4cuda3std6ranges3__45__cpo4prevE[1];
.global .align 1 .b8 _ZN34_INTERNAL_0ab6ba54_4_k_cu__Z4hashj4cuda3std6ranges3__45__cpo4dataE[1];
.global .align 1 .b8 _ZN34_INTERNAL_0ab6ba54_4_k_cu__Z4hashj4cuda3std6ranges3__45__cpo5cdataE[1];
.global .align 1 .b8 _ZN34_INTERNAL_0ab6ba54_4_k_cu__Z4hashj4cuda3std6ranges3__45__cpo4sizeE[1];
.global .align 1 .b8 _ZN34_INTERNAL_0ab6ba54_4_k_cu__Z4hashj4cuda3std6ranges3__45__cpo5ssizeE[1];
.global .align 1 .b8 _ZN34_INTERNAL_0ab6ba54_4_k_cu__Z4hashj4cuda3std6ranges3__45__cpo8distanceE[1];
.global .align 1 .b8 _ZN34_INTERNAL_0ab6ba54_4_k_cu__Z4hashj6thrust24THRUST_300001_SM_1000_NS8cuda_cub3parE[1];
.global .align 1 .b8 _ZN34_INTERNAL_0ab6ba54_4_k_cu__Z4hashj6thrust24THRUST_300001_SM_1000_NS8cuda_cub10par_nosyncE[1];
.global .align 1 .b8 _ZN34_INTERNAL_0ab6ba54_4_k_cu__Z4hashj6thrust24THRUST_300001_SM_1000_NS6system6detail10sequential3seqE[1];
.global .align 1 .b8 _ZN34_INTERNAL_0ab6ba54_4_k_cu__Z4hashj6thrust24THRUST_300001_SM_1000_NS12placeholders2_1E[1];
.global .align 1 .b8 _ZN34_INTERNAL_0ab6ba54_4_k_cu__Z4hashj6thrust24THRUST_300001_SM_1000_NS12placeholders2_2E[1];
.global .align 1 .b8 _ZN34_INTERNAL_0ab6ba54_4_k_cu__Z4hashj6thrust24THRUST_300001_SM_1000_NS12placeholders2_3E[1];
.global .align 1 .b8 _ZN34_INTERNAL_0ab6ba54_4_k_cu__Z4hashj6thrust24THRUST_300001_SM_1000_NS12placeholders2_4E[1];
.global .align 1 .b8 _ZN34_INTERNAL_0ab6ba54_4_k_cu__Z4hashj6thrust24THRUST_300001_SM_1000_NS12placeholders2_5E[1];
.global .align 1 .b8 _ZN34_INTERNAL_0ab6ba54_4_k_cu__Z4hashj6thrust24THRUST_300001_SM_1000_NS12placeholders2_6E[1];
.global .align 1 .b8 _ZN34_INTERNAL_0ab6ba54_4_k_cu__Z4hashj6thrust24THRUST_300001_SM_1000_NS12placeholders2_7E[1];
.global .align 1 .b8 _ZN34_INTERNAL_0ab6ba54_4_k_cu__Z4hashj6thrust24THRUST_300001_SM_1000_NS12placeholders2_8E[1];
.global .align 1 .b8 _ZN34_INTERNAL_0ab6ba54_4_k_cu__Z4hashj6thrust24THRUST_300001_SM_1000_NS12placeholders2_9E[1];
.global .align 1 .b8 _ZN34_INTERNAL_0ab6ba54_4_k_cu__Z4hashj6thrust24THRUST_300001_SM_1000_NS12placeholders3_10E[1];
.global .align 1 .b8 _ZN34_INTERNAL_0ab6ba54_4_k_cu__Z4hashj6thrust24THRUST_300001_SM_1000_NS3seqE[1];

.visible .entry _ZN3cub18CUB_300001_SM_10006detail11EmptyKernelIvEEvv()
{


	ret;

}


// ===== COMPILED SASS (sm_100) =====

	.target	sm_100

	.elftype	@"ET_EXEC"


//--------------------- .note.nv.tkinfo           --------------------------
	.section	.note.nv.tkinfo,"",@"SHT_NOTE"
	.sectionflags	@"SHF_NOTE_NV_TKINFO"
	.tkinfo
        /*0018*/ 	.word	0x00000002
        /*0030*/ 	.string	""
        /*0030*/ 	.string	"ptxas"
        /*0030*/ 	.string	"Cuda compilation tools, release 13.0, V13.0.88"
        /*0030*/ 	.string	"Build cuda_13.0.r13.0/compiler.36424714_0"
        /*0030*/ 	.string	"-arch sm_100 -m 64 "



//--------------------- .note.nv.cuinfo           --------------------------
	.section	.note.nv.cuinfo,"",@"SHT_NOTE"
	.sectionflags	@"SHF_NOTE_NV_CUINFO"
        /*0018*/ 	.short	0x0002
        /*001a*/ 	.short	0x0064
        /*001c*/ 	.short	0x0082
	.zero		2


//--------------------- .nv.info                  --------------------------
	.section	.nv.info,"",@"SHT_CUDA_INFO"
	.align	4


	//----- nvinfo : EIATTR_REGCOUNT
	.align		4
        /*0000*/ 	.byte	0x04, 0x2f
        /*0002*/ 	.short	(.L_44 - .L_43)
	.align		4
.L_43:
        /*0004*/ 	.word	index@(_ZN3cub18CUB_300001_SM_10006detail11EmptyKernelIvEEvv)
        /*0008*/ 	.word	0x00000004


	//----- nvinfo : EIATTR_FRAME_SIZE
	.align		4
.L_44:
        /*000c*/ 	.byte	0x04, 0x11
        /*000e*/ 	.short	(.L_46 - .L_45)
	.align		4
.L_45:
        /*0010*/ 	.word	index@(_ZN3cub18CUB_300001_SM_10006detail11EmptyKernelIvEEvv)
        /*0014*/ 	.word	0x00000000


	//----- nvinfo : EIATTR_MIN_STACK_SIZE
	.align		4
.L_46:
        /*0018*/ 	.byte	0x04, 0x12
        /*001a*/ 	.short	(.L_48 - .L_47)
	.align		4
.L_47:
        /*001c*/ 	.word	index@(_ZN3cub18CUB_300001_SM_10006detail11EmptyKernelIvEEvv)
        /*0020*/ 	.word	0x00000000
.L_48:


//--------------------- .nv.compat                --------------------------
	.section	.nv.compat,"",@"SHT_CUDA_COMPAT_INFO"
	.align	4
        /*0000*/ 	.byte	0x02, 0x09, 0x00, 0x00, 0x02, 0x02, 0x01, 0x00, 0x02, 0x05, 0x05, 0x00, 0x03, 0x07, 0x01, 0x01
        /*0010*/ 	.byte	0x02, 0x03, 0x00, 0x00, 0x02, 0x06, 0x01, 0x00, 0x04, 0x0b, 0x08, 0x00, 0x09, 0x00, 0x00, 0x00
        /*0020*/ 	.byte	0x00, 0x00, 0x00, 0x00


//--------------------- .nv.info._ZN3cub18CUB_300001_SM_10006detail11EmptyKernelIvEEvv --------------------------
	.section	.nv.info._ZN3cub18CUB_300001_SM_10006detail11EmptyKernelIvEEvv,"",@"SHT_CUDA_INFO"
	.sectionflags	@""
	.align	4


	//----- nvinfo : EIATTR_CUDA_API_VERSION
	.align		4
        /*0000*/ 	.byte	0x04, 0x37
        /*0002*/ 	.short	(.L_50 - .L_49)
.L_49:
        /*0004*/ 	.word	0x00000082


	//----- nvinfo : EIATTR_SPARSE_MMA_MASK
	.align		4
.L_50:
        /*0008*/ 	.byte	0x03, 0x50
        /*000a*/ 	.short	0x0000


	//----- nvinfo : EIATTR_MAXREG_COUNT
	.align		4
        /*000c*/ 	.byte	0x03, 0x1b
        /*000e*/ 	.short	0x00ff


	//----- nvinfo : EIATTR_MERCURY_ISA_VERSION
	.align		4
        /*0010*/ 	.byte	0x03, 0x5f
        /*0012*/ 	.short	0x0101


	//----- nvinfo : EIATTR_VRC_CTA_INIT_COUNT
	.align		4
        /*0014*/ 	.byte	0x02, 0x4a
	.zero		1
	.zero		1


	//----- nvinfo : EIATTR_EXIT_INSTR_OFFSETS
	.align		4
        /*0018*/ 	.byte	0x04, 0x1c
        /*001a*/ 	.short	(.L_52 - .L_51)


	//   ....[0]....
.L_51:
        /*001c*/ 	.word	0x00000010


	//----- nvinfo : EIATTR_SW_WAR
	.align		4
.L_52:
        /*0020*/ 	.byte	0x04, 0x36
        /*0022*/ 	.short	(.L_54 - .L_53)
.L_53:
        /*0024*/ 	.word	0x00000008
.L_54:


//--------------------- .nv.callgraph             --------------------------
	.section	.nv.callgraph,"",@"SHT_CUDA_CALLGRAPH"
	.align	4
	.sectionentsize	8
	.align		4
        /*0000*/ 	.word	0x00000000
	.align		4
        /*0004*/ 	.word	0xffffffff
	.align		4
        /*0008*/ 	.word	0x00000000
	.align		4
        /*000c*/ 	.word	0xfffffffe
	.align		4
        /*0010*/ 	.word	0x00000000
	.align		4
        /*0014*/ 	.word	0xfffffffd
	.align		4
        /*0018*/ 	.word	0x00000000
	.align		4
        /*001c*/ 	.word	0xfffffffc


//--------------------- .nv.constant4             --------------------------
	.section	.nv.constant4,"a",@progbits
	.align	8
	.align		8
.nv.constant4:
        /*0000*/ 	.dword	_ZN34_INTERNAL_0ab6ba54_4_k_cu__Z4hashj4cuda3std3__45__cpo5beginE
	.align		8
        /*0008*/ 	.dword	_ZN34_INTERNAL_0ab6ba54_4_k_cu__Z4hashj4cuda3std3__45__cpo3endE
	.align		8
        /*0010*/ 	.dword	_ZN34_INTERNAL_0ab6ba54_4_k_cu__Z4hashj4cuda3std3__45__cpo6cbeginE
	.align		8
        /*0018*/ 	.dword	_ZN34_INTERNAL_0ab6ba54_4_k_cu__Z4hashj4cuda3std3__45__cpo4cendE
	.align		8
        /*0020*/ 	.dword	_ZN34_INTERNAL_0ab6ba54_4_k_cu__Z4hashj4cuda3std3__45__cpo6rbeginE
	.align		8
        /*0028*/ 	.dword	_ZN34_INTERNAL_0ab6ba54_4_k_cu__Z4hashj4cuda3std3__45__cpo4rendE
	.align		8
        /*0030*/ 	.dword	_ZN34_INTERNAL_0ab6ba54_4_k_cu__Z4hashj4cuda3std3__45__cpo7crbeginE
	.align		8
        /*0038*/ 	.dword	_ZN34_INTERNAL_0ab6ba54_4_k_cu__Z4hashj4cuda3std3__45__cpo5crendE
	.align		8
        /*0040*/ 	.dword	_ZN34_INTERNAL_0ab6ba54_4_k_cu__Z4hashj4cuda3std3__436_GLOBAL__N__0ab6ba54_4_k_cu__Z4hashj6ignoreE
	.align		8
        /*0048*/ 	.dword	_ZN34_INTERNAL_0ab6ba54_4_k_cu__Z4hashj4cuda3std3__419piecewise_constructE
	.align		8
        /*0050*/ 	.dword	_ZN34_INTERNAL_0ab6ba54_4_k_cu__Z4hashj4cuda3std3__48in_placeE
	.align		8
        /*0058*/ 	.dword	_ZN34_INTERNAL_0ab6ba54_4_k_cu__Z4hashj4cuda3std3__420unreachable_sentinelE
	.align		8
        /*0060*/ 	.dword	_ZN34_INTERNAL_0ab6ba54_4_k_cu__Z4hashj4cuda3std3__47nulloptE
	.align		8
        /*0068*/ 	.dword	_ZN34_INTERNAL_0ab6ba54_4_k_cu__Z4hashj4cuda3std3__48unexpectE
	.align		8
        /*0070*/ 	.dword	_ZN34_INTERNAL_0ab6ba54_4_k_cu__Z4hashj4cuda3std6ranges3__45__cpo4swapE
	.align		8
        /*0078*/ 	.dword	_ZN34_INTERNAL_0ab6ba54_4_k_cu__Z4hashj4cuda3std6ranges3__45__cpo9iter_moveE
	.align		8
        /*0080*/ 	.dword	_ZN34_INTERNAL_0ab6ba54_4_k_cu__Z4hashj4cuda3std6ranges3__45__cpo5beginE
	.align		8
        /*0088*/ 	.dword	_ZN34_INTERNAL_0ab6ba54_4_k_cu__Z4hashj4cuda3std6ranges3__45__cpo3endE
	.align		8
        /*0090*/ 	.dword	_ZN34_INTERNAL_0ab6ba54_4_k_cu__Z4hashj4cuda3std6ranges3__45__cpo6cbeginE
	.align		8
        /*0098*/ 	.dword	_ZN34_INTERNAL_0ab6ba54_4_k_cu__Z4hashj4cuda3std6ranges3__45__cpo4cendE
	.align		8
        /*00a0*/ 	.dword	_ZN34_INTERNAL_0ab6ba54_4_k_cu__Z4hashj4cuda3std6ranges3__45__cpo7advanceE
	.align		8
        /*00a8*/ 	.dword	_ZN34_INTERNAL_0ab6ba54_4_k_cu__Z4hashj4cuda3std6ranges3__45__cpo9iter_swapE
	.align		8
        /*00b0*/ 	.dword	_ZN34_INTERNAL_0ab6ba54_4_k_cu__Z4hashj4cuda3std6ranges3__45__cpo4nextE
	.align		8
        /*00b8*/ 	.dword	_ZN34_INTERNAL_0ab6ba54_4_k_cu__Z4hashj4cuda3std6ranges3__45__cpo4prevE
	.align		8
        /*00c0*/ 	.dword	_ZN34_INTERNAL_0ab6ba54_4_k_cu__Z4hashj4cuda3std6ranges3__45__cpo4dataE
	.align		8
        /*00c8*/ 	.dword	_ZN34_INTERNAL_0ab6ba54_4_k_cu__Z4hashj4cuda3std6ranges3__45__cpo5cdataE
	.align		8
        /*00d0*/ 	.dword	_ZN34_INTERNAL_0ab6ba54_4_k_cu__Z4hashj4cuda3std6ranges3__45__cpo4sizeE
	.align		8
        /*00d8*/ 	.dword	_ZN34_INTERNAL_0ab6ba54_4_k_cu__Z4hashj4cuda3std6ranges3__45__cpo5ssizeE
	.align		8
        /*00e0*/ 	.dword	_ZN34_INTERNAL_0ab6ba54_4_k_cu__Z4hashj4cuda3std6ranges3__45__cpo8distanceE
	.align		8
        /*00e8*/ 	.dword	_ZN34_INTERNAL_0ab6ba54_4_k_cu__Z4hashj6thrust24THRUST_300001_SM_1000_NS8cuda_cub3parE
	.align		8
        /*00f0*/ 	.dword	_ZN34_INTERNAL_0ab6ba54_4_k_cu__Z4hashj6thrust24THRUST_300001_SM_1000_NS8cuda_cub10par_nosyncE
	.align		8
        /*00f8*/ 	.dword	_ZN34_INTERNAL_0ab6ba54_4_k_cu__Z4hashj6thrust24THRUST_300001_SM_1000_NS6system6detail10sequential3seqE
	.align		8
        /*0100*/ 	.dword	_ZN34_INTERNAL_0ab6ba54_4_k_cu__Z4hashj6thrust24THRUST_300001_SM_1000_NS12placeholders2_1E
	.align		8
        /*0108*/ 	.dword	_ZN34_INTERNAL_0ab6ba54_4_k_cu__Z4hashj6thrust24THRUST_300001_SM_1000_NS12placeholders2_2E
	.align		8
        /*0110*/ 	.dword	_ZN34_INTERNAL_0ab6ba54_4_k_cu__Z4hashj6thrust24THRUST_300001_SM_1000_NS12placeholders2_3E
	.align		8
        /*0118*/ 	.dword	_ZN34_INTERNAL_0ab6ba54_4_k_cu__Z4hashj6thrust24THRUST_300001_SM_1000_NS12placeholders2_4E
	.align		8
        /*0120*/ 	.dword	_ZN34_INTERNAL_0ab6ba54_4_k_cu__Z4hashj6thrust24THRUST_300001_SM_1000_NS12placeholders2_5E
	.align		8
        /*0128*/ 	.dword	_ZN34_INTERNAL_0ab6ba54_4_k_cu__Z4hashj6thrust24THRUST_300001_SM_1000_NS12placeholders2_6E
	.align		8
        /*0130*/ 	.dword	_ZN34_INTERNAL_0ab6ba54_4_k_cu__Z4hashj6thrust24THRUST_300001_SM_1000_NS12placeholders2_7E
	.align		8
        /*0138*/ 	.dword	_ZN34_INTERNAL_0ab6ba54_4_k_cu__Z4hashj6thrust24THRUST_300001_SM_1000_NS12placeholders2_8E
	.align		8
        /*0140*/ 	.dword	_ZN34_INTERNAL_0ab6ba54_4_k_cu__Z4hashj6thrust24THRUST_300001_SM_1000_NS12placeholders2_9E
	.align		8
        /*0148*/ 	.dword	_ZN34_INTERNAL_0ab6ba54_4_k_cu__Z4hashj6thrust24THRUST_300001_SM_1000_NS12placeholders3_10E
	.align		8
        /*0150*/ 	.dword	_ZN34_INTERNAL_0ab6ba54_4_k_cu__Z4hashj6thrust24THRUST_300001_SM_1000_NS3seqE


//--------------------- .text._ZN3cub18CUB_300001_SM_10006detail11EmptyKernelIvEEvv --------------------------
	.section	.text._ZN3cub18CUB_300001_SM_10006detail11EmptyKernelIvEEvv,"ax",@progbits
	.align	128
        .global         _ZN3cub18CUB_300001_SM_10006detail11EmptyKernelIvEEvv
        .type           _ZN3cub18CUB_300001_SM_10006detail11EmptyKernelIvEEvv,@function
        .size           _ZN3cub18CUB_300001_SM_10006detail11EmptyKernelIvEEvv,(.L_x_1 - _ZN3cub18CUB_300001_SM_10006detail11EmptyKernelIvEEvv)
        .other          _ZN3cub18CUB_300001_SM_10006detail11EmptyKernelIvEEvv,@"STO_CUDA_ENTRY STV_DEFAULT"
_ZN3cub18CUB_300001_SM_10006detail11EmptyKernelIvEEvv:
.text._ZN3cub18CUB_300001_SM_10006detail11EmptyKernelIvEEvv:
[----:B------:R-:W-:Y:S01]  /*0000*/  LDC R1, c[0x0][0x37c] ;  /* 0x0000df00ff017b82 */ /* 0x000fe20000000800 */
[----:B------:R-:W-:Y:S05]  /*0010*/  EXIT ;  /* 0x000000000000794d */ /* 0x000fea0003800000 */
.L_x_0:
[----:B------:R-:W-:-:S00]  /*0020*/  BRA `(.L_x_0) ;  /* 0xfffffffc00fc7947 */ /* 0x000fc0000383ffff */
[----:B------:R-:W-:-:S00]  /*0030*/  NOP ;  /* 0x0000000000007918 */ /* 0x000fc00000000000 */
        /* <DEDUP_REMOVED lines=12> */
.L_x_1:


//--------------------- .nv.shared.reserved.0     --------------------------
	.section	.nv.shared.reserved.0,"aw",@nobits
	.weak		__nv_reservedSMEM_offset_0_alias
	.size		__nv_reservedSMEM_offset_0_alias, 0, 64
	.other		__nv_reservedSMEM_offset_0_alias,@"STO_CUDA_RESERVED_SHARED STV_DEFAULT"
__nv_reservedSMEM_offset_0_alias:
	.zero		0
	.zero		64


//--------------------- .nv.global                --------------------------
	.section	.nv.global,"aw",@nobits
.nv.global:
	.type		_ZN34_INTERNAL_0ab6ba54_4_k_cu__Z4hashj6thrust24THRUST_300001_SM_1000_NS3seqE,@object
	.size		_ZN34_INTERNAL_0ab6ba54_4_k_cu__Z4hashj6thrust24THRUST_300001_SM_1000_NS3seqE,(_ZN34_INTERNAL_0ab6ba54_4_k_cu__Z4hashj4cuda3std3__48in_placeE - _ZN34_INTERNAL_0ab6ba54_4_k_cu__Z4hashj6thrust24THRUST_300001_SM_1000_NS3seqE)
_ZN34_INTERNAL_0ab6ba54_4_k_cu__Z4hashj6thrust24THRUST_300001_SM_1000_NS3seqE:
	.zero		1
	.type		_ZN34_INTERNAL_0ab6ba54_4_k_cu__Z4hashj4cuda3std3__48in_placeE,@object
	.size		_ZN34_INTERNAL_0ab6ba54_4_k_cu__Z4hashj4cuda3std3__48in_placeE,(_ZN34_INTERNAL_0ab6ba54_4_k_cu__Z4hashj4cuda3std6ranges3__45__cpo4sizeE - _ZN34_INTERNAL_0ab6ba54_4_k_cu__Z4hashj4cuda3std3__48in_placeE)
_ZN34_INTERNAL_0ab6ba54_4_k_cu__Z4hashj4cuda3std3__48in_placeE:
	.zero		1
	.type		_ZN34_INTERNAL_0ab6ba54_4_k_cu__Z4hashj4cuda3std6ranges3__45__cpo4sizeE,@object
	.size		_ZN34_INTERNAL_0ab6ba54_4_k_cu__Z4hashj4cuda3std6ranges3__45__cpo4sizeE,(_ZN34_INTERNAL_0ab6ba54_4_k_cu__Z4hashj6thrust24THRUST_300001_SM_1000_NS12placeholders2_3E - _ZN34_INTERNAL_0ab6ba54_4_k_cu__Z4hashj4cuda3std6ranges3__45__cpo4sizeE)
_ZN34_INTERNAL_0ab6ba54_4_k_cu__Z4hashj4cuda3std6ranges3__45__cpo4sizeE:
	.zero		1
	.type		_ZN34_INTERNAL_0ab6ba54_4_k_cu__Z4hashj6thrust24THRUST_300001_SM_1000_NS12placeholders2_3E,@object
	.size		_ZN34_INTERNAL_0ab6ba54_4_k_cu__Z4hashj6thrust24THRUST_300001_SM_1000_NS12placeholders2_3E,(_ZN34_INTERNAL_0ab6ba54_4_k_cu__Z4hashj4cuda3std3__45__cpo6cbeginE - _ZN34_INTERNAL_0ab6ba54_4_k_cu__Z4hashj6thrust24THRUST_300001_SM_1000_NS12placeholders2_3E)
_ZN34_INTERNAL_0ab6ba54_4_k_cu__Z4hashj6thrust24THRUST_300001_SM_1000_NS12placeholders2_3E:
	.zero		1
	.type		_ZN34_INTERNAL_0ab6ba54_4_k_cu__Z4hashj4cuda3std3__45__cpo6cbeginE,@object
	.size		_ZN34_INTERNAL_0ab6ba54_4_k_cu__Z4hashj4cuda3std3__45__cpo6cbeginE,(_ZN34_INTERNAL_0ab6ba54_4_k_cu__Z4hashj4cuda3std6ranges3__45__cpo6cbeginE - _ZN34_INTERNAL_0ab6ba54_4_k_cu__Z4hashj4cuda3std3__45__cpo6cbeginE)
_ZN34_INTERNAL_0ab6ba54_4_k_cu__Z4hashj4cuda3std3__45__cpo6cbeginE:
	.zero		1
	.type		_ZN34_INTERNAL_0ab6ba54_4_k_cu__Z4hashj4cuda3std6ranges3__45__cpo6cbeginE,@object
	.size		_ZN34_INTERNAL_0ab6ba54_4_k_cu__Z4hashj4cuda3std6ranges3__45__cpo6cbeginE,(_ZN34_INTERNAL_0ab6ba54_4_k_cu__Z4hashj6thrust24THRUST_300001_SM_1000_NS12placeholders2_7E - _ZN34_INTERNAL_0ab6ba54_4_k_cu__Z4hashj4cuda3std6ranges3__45__cpo6cbeginE)
_ZN34_INTERNAL_0ab6ba54_4_k_cu__Z4hashj4cuda3std6ranges3__45__cpo6cbeginE:
	.zero		1
	.type		_ZN34_INTERNAL_0ab6ba54_4_k_cu__Z4hashj6thrust24THRUST_300001_SM_1000_NS12placeholders2_7E,@object
	.size		_ZN34_INTERNAL_0ab6ba54_4_k_cu__Z4hashj6thrust24THRUST_300001_SM_1000_NS12placeholders2_7E,(_ZN34_INTERNAL_0ab6ba54_4_k_cu__Z4hashj4cuda3std3__45__cpo7crbeginE - _ZN34_INTERNAL_0ab6ba54_4_k_cu__Z4hashj6thrust24THRUST_300001_SM_1000_NS12placeholders2_7E)
_ZN34_INTERNAL_0ab6ba54_4_k_cu__Z4hashj6thrust24THRUST_300001_SM_1000_NS12placeholders2_7E:
	.zero		1
	.type		_ZN34_INTERNAL_0ab6ba54_4_k_cu__Z4hashj4cuda3std3__45__cpo7crbeginE,@object
	.size		_ZN34_INTERNAL_0ab6ba54_4_k_cu__Z4hashj4cuda3std3__45__cpo7crbeginE,(_ZN34_INTERNAL_0ab6ba54_4_k_cu__Z4hashj4cuda3std6ranges3__45__cpo4nextE - _ZN34_INTERNAL_0ab6ba54_4_k_cu__Z4hashj4cuda3std3__45__cpo7crbeginE)
_ZN34_INTERNAL_0ab6ba54_4_k_cu__Z4hashj4cuda3std3__45__cpo7crbeginE:
	.zero		1
	.type		_ZN34_INTERNAL_0ab6ba54_4_k_cu__Z4hashj4cuda3std6ranges3__45__cpo4nextE,@object
	.size		_ZN34_INTERNAL_0ab6ba54_4_k_cu__Z4hashj4cuda3std6ranges3__45__cpo4nextE,(_ZN34_INTERNAL_0ab6ba54_4_k_cu__Z4hashj4cuda3std6ranges3__45__cpo4swapE - _ZN34_INTERNAL_0ab6ba54_4_k_cu__Z4hashj4cuda3std6ranges3__45__cpo4nextE)
_ZN34_INTERNAL_0ab6ba54_4_k_cu__Z4hashj4cuda3std6ranges3__45__cpo4nextE:
	.zero		1
	.type		_ZN34_INTERNAL_0ab6ba54_4_k_cu__Z4hashj4cuda3std6ranges3__45__cpo4swapE,@object
	.size		_ZN34_INTERNAL_0ab6ba54_4_k_cu__Z4hashj4cuda3std6ranges3__45__cpo4swapE,(_ZN34_INTERNAL_0ab6ba54_4_k_cu__Z4hashj6thrust24THRUST_300001_SM_1000_NS8cuda_cub10par_nosyncE - _ZN34_INTERNAL_0ab6ba54_4_k_cu__Z4hashj4cuda3std6ranges3__45__cpo4swapE)
_ZN34_INTERNAL_0ab6ba54_4_k_cu__Z4hashj4cuda3std6ranges3__45__cpo4swapE:
	.zero		1
	.type		_ZN34_INTERNAL_0ab6ba54_4_k_cu__Z4hashj6thrust24THRUST_300001_SM_1000_NS8cuda_cub10par_nosyncE,@object
	.size		_ZN34_INTERNAL_0ab6ba54_4_k_cu__Z4hashj6thrust24THRUST_300001_SM_1000_NS8cuda_cub10par_nosyncE,(_ZN34_INTERNAL_0ab6ba54_4_k_cu__Z4hashj6thrust24THRUST_300001_SM_1000_NS12placeholders2_9E - _ZN34_INTERNAL_0ab6ba54_4_k_cu__Z4hashj6thrust24THRUST_300001_SM_1000_NS8cuda_cub10par_nosyncE)
_ZN34_INTERNAL_0ab6ba54_4_k_cu__Z4hashj6thrust24THRUST_300001_SM_1000_NS8cuda_cub10par_nosyncE:
	.zero		1
	.type		_ZN34_INTERNAL_0ab6ba54_4_k_cu__Z4hashj6thrust24THRUST_300001_SM_1000_NS12placeholders2_9E,@object
	.size		_ZN34_INTERNAL_0ab6ba54_4_k_cu__Z4hashj6thrust24THRUST_300001_SM_1000_NS12placeholders2_9E,(_ZN34_INTERNAL_0ab6ba54_4_k_cu__Z4hashj4cuda3std3__436_GLOBAL__N__0ab6ba54_4_k_cu__Z4hashj6ignoreE - _ZN34_INTERNAL_0ab6ba54_4_k_cu__Z4hashj6thrust24THRUST_300001_SM_1000_NS12placeholders2_9E)
_ZN34_INTERNAL_0ab6ba54_4_k_cu__Z4hashj6thrust24THRUST_300001_SM_1000_NS12placeholders2_9E:
	.zero		1
	.type		_ZN34_INTERNAL_0ab6ba54_4_k_cu__Z4hashj4cuda3std3__436_GLOBAL__N__0ab6ba54_4_k_cu__Z4hashj6ignoreE,@object
	.size		_ZN34_INTERNAL_0ab6ba54_4_k_cu__Z4hashj4cuda3std3__436_GLOBAL__N__0ab6ba54_4_k_cu__Z4hashj6ignoreE,(_ZN34_INTERNAL_0ab6ba54_4_k_cu__Z4hashj4cuda3std6ranges3__45__cpo4dataE - _ZN34_INTERNAL_0ab6ba54_4_k_cu__Z4hashj4cuda3std3__436_GLOBAL__N__0ab6ba54_4_k_cu__Z4hashj6ignoreE)
_ZN34_INTERNAL_0ab6ba54_4_k_cu__Z4hashj4cuda3std3__436_GLOBAL__N__0ab6ba54_4_k_cu__Z4hashj6ignoreE:
	.zero		1
	.type		_ZN34_INTERNAL_0ab6ba54_4_k_cu__Z4hashj4cuda3std6ranges3__45__cpo4dataE,@object
	.size		_ZN34_INTERNAL_0ab6ba54_4_k_cu__Z4hashj4cuda3std6ranges3__45__cpo4dataE,(_ZN34_INTERNAL_0ab6ba54_4_k_cu__Z4hashj6thrust24THRUST_300001_SM_1000_NS12placeholders2_1E - _ZN34_INTERNAL_0ab6ba54_4_k_cu__Z4hashj4cuda3std6ranges3__45__cpo4dataE)
_ZN34_INTERNAL_0ab6ba54_4_k_cu__Z4hashj4cuda3std6ranges3__45__cpo4dataE:
	.zero		1
	.type		_ZN34_INTERNAL_0ab6ba54_4_k_cu__Z4hashj6thrust24THRUST_300001_SM_1000_NS12placeholders2_1E,@object
	.size		_ZN34_INTERNAL_0ab6ba54_4_k_cu__Z4hashj6thrust24THRUST_300001_SM_1000_NS12placeholders2_1E,(_ZN34_INTERNAL_0ab6ba54_4_k_cu__Z4hashj4cuda3std3__45__cpo5beginE - _ZN34_INTERNAL_0ab6ba54_4_k_cu__Z4hashj6thrust24THRUST_300001_SM_1000_NS12placeholders2_1E)
_ZN34_INTERNAL_0ab6ba54_4_k_cu__Z4hashj6thrust24THRUST_300001_SM_1000_NS12placeholders2_1E:
	.zero		1
	.type		_ZN34_INTERNAL_0ab6ba54_4_k_cu__Z4hashj4cuda3std3__45__cpo5beginE,@object
	.size		_ZN34_INTERNAL_0ab6ba54_4_k_cu__Z4hashj4cuda3std3__45__cpo5beginE,(_ZN34_INTERNAL_0ab6ba54_4_k_cu__Z4hashj4cuda3std6ranges3__45__cpo5beginE - _ZN34_INTERNAL_0ab6ba54_4_k_cu__Z4hashj4cuda3std3__45__cpo5beginE)
_ZN34_INTERNAL_0ab6ba54_4_k_cu__Z4hashj4cuda3std3__45__cpo5beginE:
	.zero		1
	.type		_ZN34_INTERNAL_0ab6ba54_4_k_cu__Z4hashj4cuda3std6ranges3__45__cpo5beginE,@object
	.size		_ZN34_INTERNAL_0ab6ba54_4_k_cu__Z4hashj4cuda3std6ranges3__45__cpo5beginE,(_ZN34_INTERNAL_0ab6ba54_4_k_cu__Z4hashj6thrust24THRUST_300001_SM_1000_NS12placeholders2_5E - _ZN34_INTERNAL_0ab6ba54_4_k_cu__Z4hashj4cuda3std6ranges3__45__cpo5beginE)
_ZN34_INTERNAL_0ab6ba54_4_k_cu__Z4hashj4cuda3std6ranges3__45__cpo5beginE:
	.zero		1
	.type		_ZN34_INTERNAL_0ab6ba54_4_k_cu__Z4hashj6thrust24THRUST_300001_SM_1000_NS12placeholders2_5E,@object
	.size		_ZN34_INTERNAL_0ab6ba54_4_k_cu__Z4hashj6thrust24THRUST_300001_SM_1000_NS12placeholders2_5E,(_ZN34_INTERNAL_0ab6ba54_4_k_cu__Z4hashj4cuda3std3__45__cpo6rbeginE - _ZN34_INTERNAL_0ab6ba54_4_k_cu__Z4hashj6thrust24THRUST_300001_SM_1000_NS12placeholders2_5E)
_ZN34_INTERNAL_0ab6ba54_4_k_cu__Z4hashj6thrust24THRUST_300001_SM_1000_NS12placeholders2_5E:
	.zero		1
	.type		_ZN34_INTERNAL_0ab6ba54_4_k_cu__Z4hashj4cuda3std3__45__cpo6rbeginE,@object
	.size		_ZN34_INTERNAL_0ab6ba54_4_k_cu__Z4hashj4cuda3std3__45__cpo6rbeginE,(_ZN34_INTERNAL_0ab6ba54_4_k_cu__Z4hashj4cuda3std6ranges3__45__cpo7advanceE - _ZN34_INTERNAL_0ab6ba54_4_k_cu__Z4hashj4cuda3std3__45__cpo6rbeginE)
_ZN34_INTERNAL_0ab6ba54_4_k_cu__Z4hashj4cuda3std3__45__cpo6rbeginE:
	.zero		1
	.type		_ZN34_INTERNAL_0ab6ba54_4_k_cu__Z4hashj4cuda3std6ranges3__45__cpo7advanceE,@object
	.size		_ZN34_INTERNAL_0ab6ba54_4_k_cu__Z4hashj4cuda3std6ranges3__45__cpo7advanceE,(_ZN34_INTERNAL_0ab6ba54_4_k_cu__Z4hashj4cuda3std3__47nulloptE - _ZN34_INTERNAL_0ab6ba54_4_k_cu__Z4hashj4cuda3std6ranges3__45__cpo7advanceE)
_ZN34_INTERNAL_0ab6ba54_4_k_cu__Z4hashj4cuda3std6ranges3__45__cpo7advanceE:
	.zero		1
	.type		_ZN34_INTERNAL_0ab6ba54_4_k_cu__Z4hashj4cuda3std3__47nulloptE,@object
	.size		_ZN34_INTERNAL_0ab6ba54_4_k_cu__Z4hashj4cuda3std3__47nulloptE,(_ZN34_INTERNAL_0ab6ba54_4_k_cu__Z4hashj4cuda3std6ranges3__45__cpo8distanceE - _ZN34_INTERNAL_0ab6ba54_4_k_cu__Z4hashj4cuda3std3__47nulloptE)
_ZN34_INTERNAL_0ab6ba54_4_k_cu__Z4hashj4cuda3std3__47nulloptE:
	.zero		1
	.type		_ZN34_INTERNAL_0ab6ba54_4_k_cu__Z4hashj4cuda3std6ranges3__45__cpo8distanceE,@object
	.size		_ZN34_INTERNAL_0ab6ba54_4_k_cu__Z4hashj4cuda3std6ranges3__45__cpo8distanceE,(_ZN34_INTERNAL_0ab6ba54_4_k_cu__Z4hashj6thrust24THRUST_300001_SM_1000_NS12placeholders3_10E - _ZN34_INTERNAL_0ab6ba54_4_k_cu__Z4hashj4cuda3std6ranges3__45__cpo8distanceE)
_ZN34_INTERNAL_0ab6ba54_4_k_cu__Z4hashj4cuda3std6ranges3__45__cpo8distanceE:
	.zero		1
	.type		_ZN34_INTERNAL_0ab6ba54_4_k_cu__Z4hashj6thrust24THRUST_300001_SM_1000_NS12placeholders3_10E,@object
	.size		_ZN34_INTERNAL_0ab6ba54_4_k_cu__Z4hashj6thrust24THRUST_300001_SM_1000_NS12placeholders3_10E,(_ZN34_INTERNAL_0ab6ba54_4_k_cu__Z4hashj4cuda3std3__419piecewise_constructE - _ZN34_INTERNAL_0ab6ba54_4_k_cu__Z4hashj6thrust24THRUST_300001_SM_1000_NS12placeholders3_10E)
_ZN34_INTERNAL_0ab6ba54_4_k_cu__Z4hashj6thrust24THRUST_300001_SM_1000_NS12placeholders3_10E:
	.zero		1
	.type		_ZN34_INTERNAL_0ab6ba54_4_k_cu__Z4hashj4cuda3std3__419piecewise_constructE,@object
	.size		_ZN34_INTERNAL_0ab6ba54_4_k_cu__Z4hashj4cuda3std3__419piecewise_constructE,(_ZN34_INTERNAL_0ab6ba54_4_k_cu__Z4hashj4cuda3std6ranges3__45__cpo5cdataE - _ZN34_INTERNAL_0ab6ba54_4_k_cu__Z4hashj4cuda3std3__419piecewise_constructE)
_ZN34_INTERNAL_0ab6ba54_4_k_cu__Z4hashj4cuda3std3__419piecewise_constructE:
	.zero		1
	.type		_ZN34_INTERNAL_0ab6ba54_4_k_cu__Z4hashj4cuda3std6ranges3__45__cpo5cdataE,@object
	.size		_ZN34_INTERNAL_0ab6ba54_4_k_cu__Z4hashj4cuda3std6ranges3__45__cpo5cdataE,(_ZN34_INTERNAL_0ab6ba54_4_k_cu__Z4hashj6thrust24THRUST_300001_SM_1000_NS12placeholders2_2E - _ZN34_INTERNAL_0ab6ba54_4_k_cu__Z4hashj4cuda3std6ranges3__45__cpo5cdataE)
_ZN34_INTERNAL_0ab6ba54_4_k_cu__Z4hashj4cuda3std6ranges3__45__cpo5cdataE:
	.zero		1
	.type		_ZN34_INTERNAL_0ab6ba54_4_k_cu__Z4hashj6thrust24THRUST_300001_SM_1000_NS12placeholders2_2E,@object
	.size		_ZN34_INTERNAL_0ab6ba54_4_k_cu__Z4hashj6thrust24THRUST_300001_SM_1000_NS12placeholders2_2E,(_ZN34_INTERNAL_0ab6ba54_4_k_cu__Z4hashj4cuda3std3__45__cpo3endE - _ZN34_INTERNAL_0ab6ba54_4_k_cu__Z4hashj6thrust24THRUST_300001_SM_1000_NS12placeholders2_2E)
_ZN34_INTERNAL_0ab6ba54_4_k_cu__Z4hashj6thrust24THRUST_300001_SM_1000_NS12placeholders2_2E:
	.zero		1
	.type		_ZN34_INTERNAL_0ab6ba54_4_k_cu__Z4hashj4cuda3std3__45__cpo3endE,@object
	.size		_ZN34_INTERNAL_0ab6ba54_4_k_cu__Z4hashj4cuda3std3__45__cpo3endE,(_ZN34_INTERNAL_0ab6ba54_4_k_cu__Z4hashj4cuda3std6ranges3__45__cpo3endE - _ZN34_INTERNAL_0ab6ba54_4_k_cu__Z4hashj4cuda3std3__45__cpo3endE)
_ZN34_INTERNAL_0ab6ba54_4_k_cu__Z4hashj4cuda3std3__45__cpo3endE:
	.zero		1
	.type		_ZN34_INTERNAL_0ab6ba54_4_k_cu__Z4hashj4cuda3std6ranges3__45__cpo3endE,@object
	.size		_ZN34_INTERNAL_0ab6ba54_4_k_cu__Z4hashj4cuda3std6ranges3__45__cpo3endE,(_ZN34_INTERNAL_0ab6ba54_4_k_cu__Z4hashj6thrust24THRUST_300001_SM_1000_NS12placeholders2_6E - _ZN34_INTERNAL_0ab6ba54_4_k_cu__Z4hashj4cuda3std6ranges3__45__cpo3endE)
_ZN34_INTERNAL_0ab6ba54_4_k_cu__Z4hashj4cuda3std6ranges3__45__cpo3endE:
	.zero		1
	.type		_ZN34_INTERNAL_0ab6ba54_4_k_cu__Z4hashj6thrust24THRUST_300001_SM_1000_NS12placeholders2_6E,@object
	.size		_ZN34_INTERNAL_0ab6ba54_4_k_cu__Z4hashj6thrust24THRUST_300001_SM_1000_NS12placeholders2_6E,(_ZN34_INTERNAL_0ab6ba54_4_k_cu__Z4hashj4cuda3std3__45__cpo4rendE - _ZN34_INTERNAL_0ab6ba54_4_k_cu__Z4hashj6thrust24THRUST_300001_SM_1000_NS12placeholders2_6E)
_ZN34_INTERNAL_0ab6ba54_4_k_cu__Z4hashj6thrust24THRUST_300001_SM_1000_NS12placeholders2_6E:
	.zero		1
	.type		_ZN34_INTERNAL_0ab6ba54_4_k_cu__Z4hashj4cuda3std3__45__cpo4rendE,@object
	.size		_ZN34_INTERNAL_0ab6ba54_4_k_cu__Z4hashj4cuda3std3__45__cpo4rendE,(_ZN34_INTERNAL_0ab6ba54_4_k_cu__Z4hashj4cuda3std6ranges3__45__cpo9iter_swapE - _ZN34_INTERNAL_0ab6ba54_4_k_cu__Z4hashj4cuda3std3__45__cpo4rendE)
_ZN34_INTERNAL_0ab6ba54_4_k_cu__Z4hashj4cuda3std3__45__cpo4rendE:
	.zero		1
	.type		_ZN34_INTERNAL_0ab6ba54_4_k_cu__Z4hashj4cuda3std6ranges3__45__cpo9iter_swapE,@object
	.size		_ZN34_INTERNAL_0ab6ba54_4_k_cu__Z4hashj4cuda3std6ranges3__45__cpo9iter_swapE,(_ZN34_INTERNAL_0ab6ba54_4_k_cu__Z4hashj4cuda3std3__48unexpectE - _ZN34_INTERNAL_0ab6ba54_4_k_cu__Z4hashj4cuda3std6ranges3__45__cpo9iter_swapE)
_ZN34_INTERNAL_0ab6ba54_4_k_cu__Z4hashj4cuda3std6ranges3__45__cpo9iter_swapE:
	.zero		1
	.type		_ZN34_INTERNAL_0ab6ba54_4_k_cu__Z4hashj4cuda3std3__48unexpectE,@object
	.size		_ZN34_INTERNAL_0ab6ba54_4_k_cu__Z4hashj4cuda3std3__48unexpectE,(_ZN34_INTERNAL_0ab6ba54_4_k_cu__Z4hashj6thrust24THRUST_300001_SM_1000_NS8cuda_cub3parE - _ZN34_INTERNAL_0ab6ba54_4_k_cu__Z4hashj4cuda3std3__48unexpectE)
_ZN34_INTERNAL_0ab6ba54_4_k_cu__Z4hashj4cuda3std3__48unexpectE:
	.zero		1
	.type		_ZN34_INTERNAL_0ab6ba54_4_k_cu__Z4hashj6thrust24THRUST_300001_SM_1000_NS8cuda_cub3parE,@object
	.size		_ZN34_INTERNAL_0ab6ba54_4_k_cu__Z4hashj6thrust24THRUST_300001_SM_1000_NS8cuda_cub3parE,(_ZN34_INTERNAL_0ab6ba54_4_k_cu__Z4hashj6thrust24THRUST_300001_SM_1000_NS12placeholders2_4E - _ZN34_INTERNAL_0ab6ba54_4_k_cu__Z4hashj6thrust24THRUST_300001_SM_1000_NS8cuda_cub3parE)
_ZN34_INTERNAL_0ab6ba54_4_k_cu__Z4hashj6thrust24THRUST_300001_SM_1000_NS8cuda_cub3parE:
	.zero		1
	.type		_ZN34_INTERNAL_0ab6ba54_4_k_cu__Z4hashj6thrust24THRUST_300001_SM_1000_NS12placeholders2_4E,@object
	.size		_ZN34_INTERNAL_0ab6ba54_4_k_cu__Z4hashj6thrust24THRUST_300001_SM_1000_NS12placeholders2_4E,(_ZN34_INTERNAL_0ab6ba54_4_k_cu__Z4hashj4cuda3std3__45__cpo4cendE - _ZN34_INTERNAL_0ab6ba54_4_k_cu__Z4hashj6thrust24THRUST_300001_SM_1000_NS12placeholders2_4E)
_ZN34_INTERNAL_0ab6ba54_4_k_cu__Z4hashj6thrust24THRUST_300001_SM_1000_NS12placeholders2_4E:
	.zero		1
	.type		_ZN34_INTERNAL_0ab6ba54_4_k_cu__Z4hashj4cuda3std3__45__cpo4cendE,@object
	.size		_ZN34_INTERNAL_0ab6ba54_4_k_cu__Z4hashj4cuda3std3__45__cpo4cendE,(_ZN34_INTERNAL_0ab6ba54_4_k_cu__Z4hashj4cuda3std6ranges3__45__cpo4cendE - _ZN34_INTERNAL_0ab6ba54_4_k_cu__Z4hashj4cuda3std3__45__cpo4cendE)
_ZN34_INTERNAL_0ab6ba54_4_k_cu__Z4hashj4cuda3std3__45__cpo4cendE:
	.zero		1
	.type		_ZN34_INTERNAL_0ab6ba54_4_k_cu__Z4hashj4cuda3std6ranges3__45__cpo4cendE,@object
	.size		_ZN34_INTERNAL_0ab6ba54_4_k_cu__Z4hashj4cuda3std6ranges3__45__cpo4cendE,(_ZN34_INTERNAL_0ab6ba54_4_k_cu__Z4hashj4cuda3std3__420unreachable_sentinelE - _ZN34_INTERNAL_0ab6ba54_4_k_cu__Z4hashj4cuda3std6ranges3__45__cpo4cendE)
_ZN34_INTERNAL_0ab6ba54_4_k_cu__Z4hashj4cuda3std6ranges3__45__cpo4cendE:
	.zero		1
	.type		_ZN34_INTERNAL_0ab6ba54_4_k_cu__Z4hashj4cuda3std3__420unreachable_sentinelE,@object
	.size		_ZN34_INTERNAL_0ab6ba54_4_k_cu__Z4hashj4cuda3std3__420unreachable_sentinelE,(_ZN34_INTERNAL_0ab6ba54_4_k_cu__Z4hashj4cuda3std6ranges3__45__cpo5ssizeE - _ZN34_INTERNAL_0ab6ba54_4_k_cu__Z4hashj4cuda3std3__420unreachable_sentinelE)
_ZN34_INTERNAL_0ab6ba54_4_k_cu__Z4hashj4cuda3std3__420unreachable_sentinelE:
	.zero		1
	.type		_ZN34_INTERNAL_0ab6ba54_4_k_cu__Z4hashj4cuda3std6ranges3__45__cpo5ssizeE,@object
	.size		_ZN34_INTERNAL_0ab6ba54_4_k_cu__Z4hashj4cuda3std6ranges3__45__cpo5ssizeE,(_ZN34_INTERNAL_0ab6ba54_4_k_cu__Z4hashj6thrust24THRUST_300001_SM_1000_NS12placeholders2_8E - _ZN34_INTERNAL_0ab6ba54_4_k_cu__Z4hashj4cuda3std6ranges3__45__cpo5ssizeE)
_ZN34_INTERNAL_0ab6ba54_4_k_cu__Z4hashj4cuda3std6ranges3__45__cpo5ssizeE:
	.zero		1
	.type		_ZN34_INTERNAL_0ab6ba54_4_k_cu__Z4hashj6thrust24THRUST_300001_SM_1000_NS12placeholders2_8E,@object
	.size		_ZN34_INTERNAL_0ab6ba54_4_k_cu__Z4hashj6thrust24THRUST_300001_SM_1000_NS12placeholders2_8E,(_ZN34_INTERNAL_0ab6ba54_4_k_cu__Z4hashj4cuda3std3__45__cpo5crendE - _ZN34_INTERNAL_0ab6ba54_4_k_cu__Z4hashj6thrust24THRUST_300001_SM_1000_NS12placeholders2_8E)
_ZN34_INTERNAL_0ab6ba54_4_k_cu__Z4hashj6thrust24THRUST_300001_SM_1000_NS12placeholders2_8E:
	.zero		1
	.type		_ZN34_INTERNAL_0ab6ba54_4_k_cu__Z4hashj4cuda3std3__45__cpo5crendE,@object
	.size		_ZN34_INTERNAL_0ab6ba54_4_k_cu__Z4hashj4cuda3std3__45__cpo5crendE,(_ZN34_INTERNAL_0ab6ba54_4_k_cu__Z4hashj4cuda3std6ranges3__45__cpo4prevE - _ZN34_INTERNAL_0ab6ba54_4_k_cu__Z4hashj4cuda3std3__45__cpo5crendE)
_ZN34_INTERNAL_0ab6ba54_4_k_cu__Z4hashj4cuda3std3__45__cpo5crendE:
	.zero		1
	.type		_ZN34_INTERNAL_0ab6ba54_4_k_cu__Z4hashj4cuda3std6ranges3__45__cpo4prevE,@object
	.size		_ZN34_INTERNAL_0ab6ba54_4_k_cu__Z4hashj4cuda3std6ranges3__45__cpo4prevE,(_ZN34_INTERNAL_0ab6ba54_4_k_cu__Z4hashj4cuda3std6ranges3__45__cpo9iter_moveE - _ZN34_INTERNAL_0ab6ba54_4_k_cu__Z4hashj4cuda3std6ranges3__45__cpo4prevE)
_ZN34_INTERNAL_0ab6ba54_4_k_cu__Z4hashj4cuda3std6ranges3__45__cpo4prevE:
	.zero		1
	.type		_ZN34_INTERNAL_0ab6ba54_4_k_cu__Z4hashj4cuda3std6ranges3__45__cpo9iter_moveE,@object
	.size		_ZN34_INTERNAL_0ab6ba54_4_k_cu__Z4hashj4cuda3std6ranges3__45__cpo9iter_moveE,(_ZN34_INTERNAL_0ab6ba54_4_k_cu__Z4hashj6thrust24THRUST_300001_SM_1000_NS6system6detail10sequential3seqE - _ZN34_INTERNAL_0ab6ba54_4_k_cu__Z4hashj4cuda3std6ranges3__45__cpo9iter_moveE)
_ZN34_INTERNAL_0ab6ba54_4_k_cu__Z4hashj4cuda3std6ranges3__45__cpo9iter_moveE:
	.zero		1
	.type		_ZN34_INTERNAL_0ab6ba54_4_k_cu__Z4hashj6thrust24THRUST_300001_SM_1000_NS6system6detail10sequential3seqE,@object
	.size		_ZN34_INTERNAL_0ab6ba54_4_k_cu__Z4hashj6thrust24THRUST_300001_SM_1000_NS6system6detail10sequential3seqE,(.L_31 - _ZN34_INTERNAL_0ab6ba54_4_k_cu__Z4hashj6thrust24THRUST_300001_SM_1000_NS6system6detail10sequential3seqE)
_ZN34_INTERNAL_0ab6ba54_4_k_cu__Z4hashj6thrust24THRUST_300001_SM_1000_NS6system6detail10sequential3seqE:
	.zero		1
.L_31:


//--------------------- .nv.constant0._ZN3cub18CUB_300001_SM_10006detail11EmptyKernelIvEEvv --------------------------
	.section	.nv.constant0._ZN3cub18CUB_300001_SM_10006detail11EmptyKernelIvEEvv,"a",@progbits
	.sectionflags	@""
	.align	4
.nv.constant0._ZN3cub18CUB_300001_SM_10006detail11EmptyKernelIvEEvv:
	.zero		896


//--------------------- SYMBOLS --------------------------

	.type		.nv.reservedSmem.offset0,@object
	.size		.nv.reservedSmem.offset0,0x4
